//
// Generated by NVIDIA NVVM Compiler
//
// Compiler Build ID: CL-36424714
// Cuda compilation tools, release 13.0, V13.0.88
// Based on NVVM 20.0.0
//

.version 9.0
.target sm_100
.address_size 64

	// .globl	_Z14vec_gather_f64PdPKdPKii

.visible .entry _Z14vec_gather_f64PdPKdPKii(
	.param .u64 .ptr .align 1 _Z14vec_gather_f64PdPKdPKii_param_0,
	.param .u64 .ptr .align 1 _Z14vec_gather_f64PdPKdPKii_param_1,
	.param .u64 .ptr .align 1 _Z14vec_gather_f64PdPKdPKii_param_2,
	.param .u32 _Z14vec_gather_f64PdPKdPKii_param_3
)
{
	.reg .pred 	%p<3>;
	.reg .b32 	%r<12>;
	.reg .b64 	%rd<13>;
	.reg .b64 	%fd<2>;

	ld.param.u64 	%rd4, [_Z14vec_gather_f64PdPKdPKii_param_0];
	ld.param.u64 	%rd5, [_Z14vec_gather_f64PdPKdPKii_param_1];
	ld.param.u64 	%rd6, [_Z14vec_gather_f64PdPKdPKii_param_2];
	ld.param.u32 	%r6, [_Z14vec_gather_f64PdPKdPKii_param_3];
	mov.u32 	%r7, %ctaid.x;
	mov.u32 	%r1, %ntid.x;
	mov.u32 	%r8, %tid.x;
	mad.lo.s32 	%r11, %r7, %r1, %r8;
	setp.ge.s32 	%p1, %r11, %r6;
	@%p1 bra 	$L__BB0_3;
	mov.u32 	%r9, %nctaid.x;
	mul.lo.s32 	%r3, %r1, %r9;
	cvta.to.global.u64 	%rd1, %rd6;
	cvta.to.global.u64 	%rd2, %rd5;
	cvta.to.global.u64 	%rd3, %rd4;
$L__BB0_2:
	mul.wide.s32 	%rd7, %r11, 4;
	add.s64 	%rd8, %rd1, %rd7;
	ld.global.nc.u32 	%r10, [%rd8];
	mul.wide.s32 	%rd9, %r10, 8;
	add.s64 	%rd10, %rd2, %rd9;
	ld.global.nc.f64 	%fd1, [%rd10];
	mul.wide.s32 	%rd11, %r11, 8;
	add.s64 	%rd12, %rd3, %rd11;
	st.global.f64 	[%rd12], %fd1;
	add.s32 	%r11, %r11, %r3;
	setp.lt.s32 	%p2, %r11, %r6;
	@%p2 bra 	$L__BB0_2;
$L__BB0_3:
	ret;

}


// ===== COMPILED SASS (sm_100) =====

	.target	sm_100

	.elftype	@"ET_EXEC"


//--------------------- .note.nv.tkinfo           --------------------------
	.section	.note.nv.tkinfo,"",@"SHT_NOTE"
	.sectionflags	@"SHF_NOTE_NV_TKINFO"
	.tkinfo
        /*0018*/ 	.word	0x00000002
        /*0030*/ 	.string	""
        /*0030*/ 	.string	"ptxas"
        /*0030*/ 	.string	"Cuda compilation tools, release 13.0, V13.0.88"
        /*0030*/ 	.string	"Build cuda_13.0.r13.0/compiler.36424714_0"
        /*0030*/ 	.string	"-arch sm_100 -m 64 "



//--------------------- .note.nv.cuinfo           --------------------------
	.section	.note.nv.cuinfo,"",@"SHT_NOTE"
	.sectionflags	@"SHF_NOTE_NV_CUINFO"
        /*0018*/ 	.short	0x0002
        /*001a*/ 	.short	0x0064
        /*001c*/ 	.short	0x0082
	.zero		2


//--------------------- .nv.info                  --------------------------
	.section	.nv.info,"",@"SHT_CUDA_INFO"
	.align	4


	//----- nvinfo : EIATTR_REGCOUNT
	.align		4
        /*0000*/ 	.byte	0x04, 0x2f
        /*0002*/ 	.short	(.L_1 - .L_0)
	.align		4
.L_0:
        /*0004*/ 	.word	index@(_Z14vec_gather_f64PdPKdPKii)
        /*0008*/ 	.word	0x00000012


	//----- nvinfo : EIATTR_FRAME_SIZE
	.align		4
.L_1:
        /*000c*/ 	.byte	0x04, 0x11
        /*000e*/ 	.short	(.L_3 - .L_2)
	.align		4
.L_2:
        /*0010*/ 	.word	index@(_Z14vec_gather_f64PdPKdPKii)
        /*0014*/ 	.word	0x00000000


	//----- nvinfo : EIATTR_MIN_STACK_SIZE
	.align		4
.L_3:
        /*0018*/ 	.byte	0x04, 0x12
        /*001a*/ 	.short	(.L_5 - .L_4)
	.align		4
.L_4:
        /*001c*/ 	.word	index@(_Z14vec_gather_f64PdPKdPKii)
        /*0020*/ 	.word	0x00000000
.L_5:


//--------------------- .nv.compat                --------------------------
	.section	.nv.compat,"",@"SHT_CUDA_COMPAT_INFO"
	.align	4
        /*0000*/ 	.byte	0x02, 0x09, 0x00, 0x00, 0x02, 0x02, 0x01, 0x00, 0x02, 0x05, 0x05, 0x00, 0x03, 0x07, 0x01, 0x01
        /*0010*/ 	.byte	0x02, 0x03, 0x00, 0x00, 0x02, 0x06, 0x01, 0x00, 0x04, 0x0b, 0x08, 0x00, 0x09, 0x00, 0x00, 0x00
        /*0020*/ 	.byte	0x00, 0x00, 0x00, 0x00


//--------------------- .nv.info._Z14vec_gather_f64PdPKdPKii --------------------------
	.section	.nv.info._Z14vec_gather_f64PdPKdPKii,"",@"SHT_CUDA_INFO"
	.sectionflags	@""
	.align	4


	//----- nvinfo : EIATTR_CUDA_API_VERSION
	.align		4
        /*0000*/ 	.byte	0x04, 0x37
        /*0002*/ 	.short	(.L_7 - .L_6)
.L_6:
        /*0004*/ 	.word	0x00000082


	//----- nvinfo : EIATTR_KPARAM_INFO
	.align		4
.L_7:
        /*0008*/ 	.byte	0x04, 0x17
        /*000a*/ 	.short	(.L_9 - .L_8)
.L_8:
        /*000c*/ 	.word	0x00000000
        /*0010*/ 	.short	0x0003
        /*0012*/ 	.short	0x0018
        /*0014*/ 	.byte	0x00, 0xf0, 0x11, 0x00


	//----- nvinfo : EIATTR_KPARAM_INFO
	.align		4
.L_9:
        /*0018*/ 	.byte	0x04, 0x17
        /*001a*/ 	.short	(.L_11 - .L_10)
.L_10:
        /*001c*/ 	.word	0x00000000
        /*0020*/ 	.short	0x0002
        /*0022*/ 	.short	0x0010
        /*0024*/ 	.byte	0x00, 0xf5, 0x21, 0x00


	//----- nvinfo : EIATTR_KPARAM_INFO
	.align		4
.L_11:
        /*0028*/ 	.byte	0x04, 0x17
        /*002a*/ 	.short	(.L_13 - .L_12)
.L_12:
        /*002c*/ 	.word	0x00000000
        /*0030*/ 	.short	0x0001
        /*0032*/ 	.short	0x0008
        /*0034*/ 	.byte	0x00, 0xf5, 0x21, 0x00


	//----- nvinfo : EIATTR_KPARAM_INFO
	.align		4
.L_13:
        /*0038*/ 	.byte	0x04, 0x17
        /*003a*/ 	.short	(.L_15 - .L_14)
.L_14:
        /*003c*/ 	.word	0x00000000
        /*0040*/ 	.short	0x0000
        /*0042*/ 	.short	0x0000
        /*0044*/ 	.byte	0x00, 0xf5, 0x21, 0x00


	//----- nvinfo : EIATTR_SPARSE_MMA_MASK
	.align		4
.L_15:
        /*0048*/ 	.byte	0x03, 0x50
        /*004a*/ 	.short	0x0000


	//----- nvinfo : EIATTR_MAXREG_COUNT
	.align		4
        /*004c*/ 	.byte	0x03, 0x1b
        /*004e*/ 	.short	0x00ff


	//----- nvinfo : EIATTR_MERCURY_ISA_VERSION
	.align		4
        /*0050*/ 	.byte	0x03, 0x5f
        /*0052*/ 	.short	0x0101


	//----- nvinfo : EIATTR_VRC_CTA_INIT_COUNT
	.align		4
        /*0054*/ 	.byte	0x02, 0x4a
	.zero		1
	.zero		1


	//----- nvinfo : EIATTR_EXIT_INSTR_OFFSETS
	.align		4
        /*0058*/ 	.byte	0x04, 0x1c
        /*005a*/ 	.short	(.L_17 - .L_16)


	//   ....[0]....
.L_16:
        /*005c*/ 	.word	0x00000070


	//   ....[1]....
        /*0060*/ 	.word	0x00000170


	//----- nvinfo : EIATTR_CRS_STACK_SIZE
	.align		4
.L_17:
        /*0064*/ 	.byte	0x04, 0x1e
        /*0066*/ 	.short	(.L_19 - .L_18)
.L_18:
        /*0068*/ 	.word	0x00000000


	//----- nvinfo : EIATTR_CBANK_PARAM_SIZE
	.align		4
.L_19:
        /*006c*/ 	.byte	0x03, 0x19
        /*006e*/ 	.short	0x001c


	//----- nvinfo : EIATTR_PARAM_CBANK
	.align		4
        /*0070*/ 	.byte	0x04, 0x0a
        /*0072*/ 	.short	(.L_21 - .L_20)
	.align		4
.L_20:
        /*0074*/ 	.word	index@(.nv.constant0._Z14vec_gather_f64PdPKdPKii)
        /*0078*/ 	.short	0x0380
        /*007a*/ 	.short	0x001c


	//----- nvinfo : EIATTR_SW_WAR
	.align		4
.L_21:
        /*007c*/ 	.byte	0x04, 0x36
        /*007e*/ 	.short	(.L_23 - .L_22)
.L_22:
        /*0080*/ 	.word	0x00000008
.L_23:


//--------------------- .nv.callgraph             --------------------------
	.section	.nv.callgraph,"",@"SHT_CUDA_CALLGRAPH"
	.align	4
	.sectionentsize	8
	.align		4
        /*0000*/ 	.word	0x00000000
	.align		4
        /*0004*/ 	.word	0xffffffff
	.align		4
        /*0008*/ 	.word	0x00000000
	.align		4
        /*000c*/ 	.word	0xfffffffe
	.align		4
        /*0010*/ 	.word	0x00000000
	.align		4
        /*0014*/ 	.word	0xfffffffd
	.align		4
        /*0018*/ 	.word	0x00000000
	.align		4
        /*001c*/ 	.word	0xfffffffc


//--------------------- .text._Z14vec_gather_f64PdPKdPKii --------------------------
	.section	.text._Z14vec_gather_f64PdPKdPKii,"ax",@progbits
	.align	128
        .global         _Z14vec_gather_f64PdPKdPKii
        .type           _Z14vec_gather_f64PdPKdPKii,@function
        .size           _Z14vec_gather_f64PdPKdPKii,(.L_x_2 - _Z14vec_gather_f64PdPKdPKii)
        .other          _Z14vec_gather_f64PdPKdPKii,@"STO_CUDA_ENTRY STV_DEFAULT"
_Z14vec_gather_f64PdPKdPKii:
.text._Z14vec_gather_f64PdPKdPKii:
[----:B------:R-:W-:Y:S01]  /*0000*/  LDC R1, c[0x0][0x37c] ;  /* 0x0000df00ff017b82 */ /* 0x000fe20000000800 */
[----:B------:R-:W0:Y:S07]  /*0010*/  S2R R0, SR_TID.X ;  /* 0x0000000000007919 */ /* 0x000e2e0000002100 */
[----:B------:R-:W0:Y:S01]  /*0020*/  S2UR UR4, SR_CTAID.X ;  /* 0x00000000000479c3 */ /* 0x000e220000002500 */
[----:B------:R-:W1:Y:S07]  /*0030*/  LDCU UR5, c[0x0][0x398] ;  /* 0x00007300ff0577ac */ /* 0x000e6e0008000800 */
[----:B------:R-:W0:Y:S02]  /*0040*/  LDC R15, c[0x0][0x360] ;  /* 0x0000d800ff0f7b82 */ /* 0x000e240000000800 */
[----:B0-----:R-:W-:-:S05]  /*0050*/  IMAD R0, R15, UR4, R0 ;  /* 0x000000040f007c24 */ /* 0x001fca000f8e0200 */
[----:B-1----:R-:W-:-:S13]  /*0060*/  ISETP.GE.AND P0, PT, R0, UR5, PT ;  /* 0x0000000500007c0c */ /* 0x002fda000bf06270 */
[----:B------:R-:W-:Y:S05]  /*0070*/  @P0 EXIT ;  /* 0x000000000000094d */ /* 0x000fea0003800000 */
[----:B------:R-:W0:Y:S01]  /*0080*/  LDC.64 R8, c[0x0][0x390] ;  /* 0x0000e400ff087b82 */ /* 0x000e220000000a00 */
[----:B------:R-:W1:Y:S01]  /*0090*/  LDCU UR4, c[0x0][0x370] ;  /* 0x00006e00ff0477ac */ /* 0x000e620008000800 */
[----:B------:R-:W2:Y:S06]  /*00a0*/  LDCU.64 UR6, c[0x0][0x358] ;  /* 0x00006b00ff0677ac */ /* 0x000eac0008000a00 */
[----:B------:R-:W3:Y:S08]  /*00b0*/  LDC.64 R12, c[0x0][0x380] ;  /* 0x0000e000ff0c7b82 */ /* 0x000ef00000000a00 */
[----:B------:R-:W4:Y:S01]  /*00c0*/  LDC.64 R10, c[0x0][0x388] ;  /* 0x0000e200ff0a7b82 */ /* 0x000f220000000a00 */
[----:B-1----:R-:W-:-:S07]  /*00d0*/  IMAD R15, R15, UR4, RZ ;  /* 0x000000040f0f7c24 */ /* 0x002fce000f8e02ff */
.L_x_0:
[----:B0-----:R-:W-:-:S06]  /*00e0*/  IMAD.WIDE R2, R0, 0x4, R8 ;  /* 0x0000000400027825 */ /* 0x001fcc00078e0208 */
[----:B--2---:R-:W4:Y:S02]  /*00f0*/  LDG.E.CONSTANT R3, desc[UR6][R2.64] ;  /* 0x0000000602037981 */ /* 0x004f24000c1e9900 */
[----:B-1--4-:R-:W-:-:S06]  /*0100*/  IMAD.WIDE R4, R3, 0x8, R10 ;  /* 0x0000000803047825 */ /* 0x012fcc00078e020a */
[----:B------:R-:W2:Y:S01]  /*0110*/  LDG.E.64.CONSTANT R4, desc[UR6][R4.64] ;  /* 0x0000000604047981 */ /* 0x000ea2000c1e9b00 */
[----:B---3--:R-:W-:Y:S01]  /*0120*/  IMAD.WIDE R6, R0, 0x8, R12 ;  /* 0x0000000800067825 */ /* 0x008fe200078e020c */
[----:B------:R-:W-:-:S04]  /*0130*/  IADD3 R0, PT, PT, R15, R0, RZ ;  /* 0x000000000f007210 */ /* 0x000fc80007ffe0ff */
[----:B------:R-:W-:Y:S01]  /*0140*/  ISETP.GE.AND P0, PT, R0, UR5, PT ;  /* 0x0000000500007c0c */ /* 0x000fe2000bf06270 */
[----:B--2---:R1:W-:-:S12]  /*0150*/  STG.E.64 desc[UR6][R6.64], R4 ;  /* 0x0000000406007986 */ /* 0x0043d8000c101b06 */
[----:B------:R-:W-:Y:S05]  /*0160*/  @!P0 BRA `(.L_x_0) ;  /* 0xfffffffc00dc8947 */ /* 0x000fea000383ffff */
[----:B------:R-:W-:Y:S05]  /*0170*/  EXIT ;  /* 0x000000000000794d */ /* 0x000fea0003800000 */
.L_x_1:
[----:B------:R-:W-:-:S00]  /*0180*/  BRA `(.L_x_1) ;  /* 0xfffffffc00fc7947 */ /* 0x000fc0000383ffff */
[----:B------:R-:W-:-:S00]  /*0190*/  NOP ;  /* 0x0000000000007918 */ /* 0x000fc00000000000 */
        /* <DEDUP_REMOVED lines=14> */
.L_x_2:


//--------------------- .nv.shared.reserved.0     --------------------------
	.section	.nv.shared.reserved.0,"aw",@nobits
	.weak		__nv_reservedSMEM_offset_0_alias
	.size		__nv_reservedSMEM_offset_0_alias, 0, 64
	.other		__nv_reservedSMEM_offset_0_alias,@"STO_CUDA_RESERVED_SHARED STV_DEFAULT"
__nv_reservedSMEM_offset_0_alias:
	.zero		0
	.zero		64


//--------------------- .nv.constant0._Z14vec_gather_f64PdPKdPKii --------------------------
	.section	.nv.constant0._Z14vec_gather_f64PdPKdPKii,"a",@progbits
	.sectionflags	@""
	.align	4
.nv.constant0._Z14vec_gather_f64PdPKdPKii:
	.zero		924


//--------------------- SYMBOLS --------------------------

	.type		.nv.reservedSmem.offset0,@object
	.size		.nv.reservedSmem.offset0,0x4
